//
// Generated by NVIDIA NVVM Compiler
//
// Compiler Build ID: CL-36424714
// Cuda compilation tools, release 13.0, V13.0.88
// Based on NVVM 20.0.0
//

.version 9.0
.target sm_100
.address_size 64

	// .globl	_Z13matmultKernelPdS_S_i

.visible .entry _Z13matmultKernelPdS_S_i(
	.param .u64 .ptr .align 1 _Z13matmultKernelPdS_S_i_param_0,
	.param .u64 .ptr .align 1 _Z13matmultKernelPdS_S_i_param_1,
	.param .u64 .ptr .align 1 _Z13matmultKernelPdS_S_i_param_2,
	.param .u32 _Z13matmultKernelPdS_S_i_param_3
)
{
	.reg .pred 	%p<10>;
	.reg .b32 	%r<41>;
	.reg .b64 	%rd<60>;
	.reg .b64 	%fd<67>;

	ld.param.u64 	%rd12, [_Z13matmultKernelPdS_S_i_param_0];
	ld.param.u64 	%rd13, [_Z13matmultKernelPdS_S_i_param_1];
	ld.param.u32 	%r17, [_Z13matmultKernelPdS_S_i_param_3];
	cvta.to.global.u64 	%rd1, %rd13;
	cvta.to.global.u64 	%rd2, %rd12;
	mov.u32 	%r18, %ctaid.x;
	mov.u32 	%r19, %ctaid.y;
	mov.u32 	%r20, %tid.x;
	mov.u32 	%r21, %tid.y;
	mov.u32 	%r22, %ntid.y;
	mad.lo.s32 	%r1, %r19, %r22, %r21;
	mov.u32 	%r23, %ntid.x;
	mad.lo.s32 	%r2, %r18, %r23, %r20;
	max.s32 	%r24, %r1, %r2;
	setp.ge.s32 	%p1, %r24, %r17;
	@%p1 bra 	$L__BB0_13;
	mul.lo.s32 	%r3, %r17, %r1;
	and.b32  	%r4, %r17, 7;
	setp.lt.u32 	%p2, %r17, 8;
	mov.f64 	%fd66, 0d0000000000000000;
	mov.b32 	%r39, 0;
	@%p2 bra 	$L__BB0_4;
	and.b32  	%r26, %r17, 2147483640;
	neg.s32 	%r37, %r26;
	mul.wide.s32 	%rd3, %r17, 56;
	mul.wide.s32 	%rd4, %r17, 40;
	mul.wide.s32 	%rd5, %r17, 32;
	mul.wide.s32 	%rd6, %r17, 24;
	mul.wide.s32 	%rd7, %r17, 16;
	mul.wide.u32 	%rd14, %r3, 8;
	add.s64 	%rd15, %rd14, %rd1;
	add.s64 	%rd59, %rd15, 32;
	mov.f64 	%fd66, 0d0000000000000000;
	mov.u32 	%r36, %r2;
$L__BB0_3:
	.pragma "nounroll";
	and.b32  	%r39, %r17, 2147483640;
	mul.wide.s32 	%rd16, %r36, 8;
	add.s64 	%rd17, %rd2, %rd16;
	ld.global.f64 	%fd16, [%rd17];
	ld.global.f64 	%fd17, [%rd59+-32];
	fma.rn.f64 	%fd18, %fd16, %fd17, %fd66;
	mul.wide.s32 	%rd18, %r17, 8;
	add.s64 	%rd19, %rd17, %rd18;
	ld.global.f64 	%fd19, [%rd19];
	ld.global.f64 	%fd20, [%rd59+-24];
	fma.rn.f64 	%fd21, %fd19, %fd20, %fd18;
	add.s64 	%rd20, %rd17, %rd7;
	ld.global.f64 	%fd22, [%rd20];
	ld.global.f64 	%fd23, [%rd59+-16];
	fma.rn.f64 	%fd24, %fd22, %fd23, %fd21;
	add.s64 	%rd21, %rd17, %rd6;
	ld.global.f64 	%fd25, [%rd21];
	ld.global.f64 	%fd26, [%rd59+-8];
	fma.rn.f64 	%fd27, %fd25, %fd26, %fd24;
	add.s64 	%rd22, %rd17, %rd5;
	ld.global.f64 	%fd28, [%rd22];
	ld.global.f64 	%fd29, [%rd59];
	fma.rn.f64 	%fd30, %fd28, %fd29, %fd27;
	add.s64 	%rd23, %rd17, %rd4;
	ld.global.f64 	%fd31, [%rd23];
	ld.global.f64 	%fd32, [%rd59+8];
	fma.rn.f64 	%fd33, %fd31, %fd32, %fd30;
	mul.wide.s32 	%rd24, %r17, 48;
	add.s64 	%rd25, %rd17, %rd24;
	ld.global.f64 	%fd34, [%rd25];
	ld.global.f64 	%fd35, [%rd59+16];
	fma.rn.f64 	%fd36, %fd34, %fd35, %fd33;
	add.s64 	%rd26, %rd17, %rd3;
	ld.global.f64 	%fd37, [%rd26];
	ld.global.f64 	%fd38, [%rd59+24];
	fma.rn.f64 	%fd66, %fd37, %fd38, %fd36;
	add.s32 	%r37, %r37, 8;
	shl.b32 	%r27, %r17, 3;
	add.s32 	%r36, %r36, %r27;
	add.s64 	%rd59, %rd59, 64;
	setp.ne.s32 	%p3, %r37, 0;
	@%p3 bra 	$L__BB0_3;
$L__BB0_4:
	setp.eq.s32 	%p4, %r4, 0;
	@%p4 bra 	$L__BB0_12;
	and.b32  	%r12, %r17, 3;
	setp.lt.u32 	%p5, %r4, 4;
	@%p5 bra 	$L__BB0_7;
	mad.lo.s32 	%r28, %r39, %r17, %r2;
	add.s32 	%r29, %r39, %r3;
	mul.wide.s32 	%rd27, %r28, 8;
	add.s64 	%rd28, %rd2, %rd27;
	ld.global.f64 	%fd40, [%rd28];
	mul.wide.u32 	%rd29, %r29, 8;
	add.s64 	%rd30, %rd1, %rd29;
	ld.global.f64 	%fd41, [%rd30];
	fma.rn.f64 	%fd42, %fd40, %fd41, %fd66;
	mul.wide.s32 	%rd31, %r17, 8;
	add.s64 	%rd32, %rd28, %rd31;
	ld.global.f64 	%fd43, [%rd32];
	cvt.u64.u32 	%rd33, %r3;
	cvt.u64.u32 	%rd34, %r39;
	add.s64 	%rd35, %rd34, %rd33;
	shl.b64 	%rd36, %rd35, 3;
	add.s64 	%rd37, %rd1, %rd36;
	ld.global.f64 	%fd44, [%rd37+8];
	fma.rn.f64 	%fd45, %fd43, %fd44, %fd42;
	add.s64 	%rd38, %rd32, %rd31;
	ld.global.f64 	%fd46, [%rd38];
	ld.global.f64 	%fd47, [%rd37+16];
	fma.rn.f64 	%fd48, %fd46, %fd47, %fd45;
	add.s64 	%rd39, %rd38, %rd31;
	ld.global.f64 	%fd49, [%rd39];
	ld.global.f64 	%fd50, [%rd37+24];
	fma.rn.f64 	%fd66, %fd49, %fd50, %fd48;
	add.s32 	%r39, %r39, 4;
$L__BB0_7:
	setp.eq.s32 	%p6, %r12, 0;
	@%p6 bra 	$L__BB0_12;
	setp.eq.s32 	%p7, %r12, 1;
	@%p7 bra 	$L__BB0_10;
	mad.lo.s32 	%r30, %r39, %r17, %r2;
	add.s32 	%r31, %r39, %r3;
	mul.wide.s32 	%rd40, %r30, 8;
	add.s64 	%rd41, %rd2, %rd40;
	ld.global.f64 	%fd52, [%rd41];
	mul.wide.u32 	%rd42, %r31, 8;
	add.s64 	%rd43, %rd1, %rd42;
	ld.global.f64 	%fd53, [%rd43];
	fma.rn.f64 	%fd54, %fd52, %fd53, %fd66;
	mul.wide.s32 	%rd44, %r17, 8;
	add.s64 	%rd45, %rd41, %rd44;
	ld.global.f64 	%fd55, [%rd45];
	cvt.u64.u32 	%rd46, %r3;
	cvt.u64.u32 	%rd47, %r39;
	add.s64 	%rd48, %rd47, %rd46;
	shl.b64 	%rd49, %rd48, 3;
	add.s64 	%rd50, %rd1, %rd49;
	ld.global.f64 	%fd56, [%rd50+8];
	fma.rn.f64 	%fd66, %fd55, %fd56, %fd54;
	add.s32 	%r39, %r39, 2;
$L__BB0_10:
	and.b32  	%r32, %r17, 1;
	setp.eq.b32 	%p8, %r32, 1;
	not.pred 	%p9, %p8;
	@%p9 bra 	$L__BB0_12;
	mad.lo.s32 	%r33, %r39, %r17, %r2;
	add.s32 	%r34, %r39, %r3;
	mul.wide.s32 	%rd51, %r33, 8;
	add.s64 	%rd52, %rd2, %rd51;
	ld.global.f64 	%fd57, [%rd52];
	mul.wide.u32 	%rd53, %r34, 8;
	add.s64 	%rd54, %rd1, %rd53;
	ld.global.f64 	%fd58, [%rd54];
	fma.rn.f64 	%fd66, %fd57, %fd58, %fd66;
$L__BB0_12:
	ld.param.u64 	%rd58, [_Z13matmultKernelPdS_S_i_param_2];
	add.s32 	%r35, %r3, %r2;
	cvta.to.global.u64 	%rd55, %rd58;
	mul.wide.s32 	%rd56, %r35, 8;
	add.s64 	%rd57, %rd55, %rd56;
	st.global.f64 	[%rd57], %fd66;
$L__BB0_13:
	ret;

}


// ===== COMPILED SASS (sm_100) =====

	.target	sm_100

	.elftype	@"ET_EXEC"


//--------------------- .note.nv.tkinfo           --------------------------
	.section	.note.nv.tkinfo,"",@"SHT_NOTE"
	.sectionflags	@"SHF_NOTE_NV_TKINFO"
	.tkinfo
        /*0018*/ 	.word	0x00000002
        /*0030*/ 	.string	""
        /*0030*/ 	.string	"ptxas"
        /*0030*/ 	.string	"Cuda compilation tools, release 13.0, V13.0.88"
        /*0030*/ 	.string	"Build cuda_13.0.r13.0/compiler.36424714_0"
        /*0030*/ 	.string	"-arch sm_100 -m 64 "



//--------------------- .note.nv.cuinfo           --------------------------
	.section	.note.nv.cuinfo,"",@"SHT_NOTE"
	.sectionflags	@"SHF_NOTE_NV_CUINFO"
        /*0018*/ 	.short	0x0002
        /*001a*/ 	.short	0x0064
        /*001c*/ 	.short	0x0082
	.zero		2


//--------------------- .nv.info                  --------------------------
	.section	.nv.info,"",@"SHT_CUDA_INFO"
	.align	4


	//----- nvinfo : EIATTR_REGCOUNT
	.align		4
        /*0000*/ 	.byte	0x04, 0x2f
        /*0002*/ 	.short	(.L_1 - .L_0)
	.align		4
.L_0:
        /*0004*/ 	.word	index@(_Z13matmultKernelPdS_S_i)
        /*0008*/ 	.word	0x00000020


	//----- nvinfo : EIATTR_FRAME_SIZE
	.align		4
.L_1:
        /*000c*/ 	.byte	0x04, 0x11
        /*000e*/ 	.short	(.L_3 - .L_2)
	.align		4
.L_2:
        /*0010*/ 	.word	index@(_Z13matmultKernelPdS_S_i)
        /*0014*/ 	.word	0x00000000


	//----- nvinfo : EIATTR_MIN_STACK_SIZE
	.align		4
.L_3:
        /*0018*/ 	.byte	0x04, 0x12
        /*001a*/ 	.short	(.L_5 - .L_4)
	.align		4
.L_4:
        /*001c*/ 	.word	index@(_Z13matmultKernelPdS_S_i)
        /*0020*/ 	.word	0x00000000
.L_5:


//--------------------- .nv.compat                --------------------------
	.section	.nv.compat,"",@"SHT_CUDA_COMPAT_INFO"
	.align	4
        /*0000*/ 	.byte	0x02, 0x09, 0x00, 0x00, 0x02, 0x02, 0x01, 0x00, 0x02, 0x05, 0x05, 0x00, 0x03, 0x07, 0x01, 0x01
        /*0010*/ 	.byte	0x02, 0x03, 0x00, 0x00, 0x02, 0x06, 0x01, 0x00, 0x04, 0x0b, 0x08, 0x00, 0x01, 0x00, 0x00, 0x00
        /*0020*/ 	.byte	0x00, 0x00, 0x00, 0x00


//--------------------- .nv.info._Z13matmultKernelPdS_S_i --------------------------
	.section	.nv.info._Z13matmultKernelPdS_S_i,"",@"SHT_CUDA_INFO"
	.sectionflags	@""
	.align	4


	//----- nvinfo : EIATTR_CUDA_API_VERSION
	.align		4
        /*0000*/ 	.byte	0x04, 0x37
        /*0002*/ 	.short	(.L_7 - .L_6)
.L_6:
        /*0004*/ 	.word	0x00000082


	//----- nvinfo : EIATTR_KPARAM_INFO
	.align		4
.L_7:
        /*0008*/ 	.byte	0x04, 0x17
        /*000a*/ 	.short	(.L_9 - .L_8)
.L_8:
        /*000c*/ 	.word	0x00000000
        /*0010*/ 	.short	0x0003
        /*0012*/ 	.short	0x0018
        /*0014*/ 	.byte	0x00, 0xf0, 0x11, 0x00


	//----- nvinfo : EIATTR_KPARAM_INFO
	.align		4
.L_9:
        /*0018*/ 	.byte	0x04, 0x17
        /*001a*/ 	.short	(.L_11 - .L_10)
.L_10:
        /*001c*/ 	.word	0x00000000
        /*0020*/ 	.short	0x0002
        /*0022*/ 	.short	0x0010
        /*0024*/ 	.byte	0x00, 0xf5, 0x21, 0x00


	//----- nvinfo : EIATTR_KPARAM_INFO
	.align		4
.L_11:
        /*0028*/ 	.byte	0x04, 0x17
        /*002a*/ 	.short	(.L_13 - .L_12)
.L_12:
        /*002c*/ 	.word	0x00000000
        /*0030*/ 	.short	0x0001
        /*0032*/ 	.short	0x0008
        /*0034*/ 	.byte	0x00, 0xf5, 0x21, 0x00


	//----- nvinfo : EIATTR_KPARAM_INFO
	.align		4
.L_13:
        /*0038*/ 	.byte	0x04, 0x17
        /*003a*/ 	.short	(.L_15 - .L_14)
.L_14:
        /*003c*/ 	.word	0x00000000
        /*0040*/ 	.short	0x0000
        /*0042*/ 	.short	0x0000
        /*0044*/ 	.byte	0x00, 0xf5, 0x21, 0x00


	//----- nvinfo : EIATTR_SPARSE_MMA_MASK
	.align		4
.L_15:
        /*0048*/ 	.byte	0x03, 0x50
        /*004a*/ 	.short	0x0000


	//----- nvinfo : EIATTR_MAXREG_COUNT
	.align		4
        /*004c*/ 	.byte	0x03, 0x1b
        /*004e*/ 	.short	0x00ff


	//----- nvinfo : EIATTR_MERCURY_ISA_VERSION
	.align		4
        /*0050*/ 	.byte	0x03, 0x5f
        /*0052*/ 	.short	0x0101


	//----- nvinfo : EIATTR_VRC_CTA_INIT_COUNT
	.align		4
        /*0054*/ 	.byte	0x02, 0x4a
	.zero		1
	.zero		1


	//----- nvinfo : EIATTR_EXIT_INSTR_OFFSETS
	.align		4
        /*0058*/ 	.byte	0x04, 0x1c
        /*005a*/ 	.short	(.L_17 - .L_16)


	//   ....[0]....
.L_16:
        /*005c*/ 	.word	0x000000c0


	//   ....[1]....
        /*0060*/ 	.word	0x000008a0


	//----- nvinfo : EIATTR_CBANK_PARAM_SIZE
	.align		4
.L_17:
        /*0064*/ 	.byte	0x03, 0x19
        /*0066*/ 	.short	0x001c


	//----- nvinfo : EIATTR_PARAM_CBANK
	.align		4
        /*0068*/ 	.byte	0x04, 0x0a
        /*006a*/ 	.short	(.L_19 - .L_18)
	.align		4
.L_18:
        /*006c*/ 	.word	index@(.nv.constant0._Z13matmultKernelPdS_S_i)
        /*0070*/ 	.short	0x0380
        /*0072*/ 	.short	0x001c


	//----- nvinfo : EIATTR_SW_WAR
	.align		4
.L_19:
        /*0074*/ 	.byte	0x04, 0x36
        /*0076*/ 	.short	(.L_21 - .L_20)
.L_20:
        /*0078*/ 	.word	0x00000008
.L_21:


//--------------------- .nv.callgraph             --------------------------
	.section	.nv.callgraph,"",@"SHT_CUDA_CALLGRAPH"
	.align	4
	.sectionentsize	8
	.align		4
        /*0000*/ 	.word	0x00000000
	.align		4
        /*0004*/ 	.word	0xffffffff
	.align		4
        /*0008*/ 	.word	0x00000000
	.align		4
        /*000c*/ 	.word	0xfffffffe
	.align		4
        /*0010*/ 	.word	0x00000000
	.align		4
        /*0014*/ 	.word	0xfffffffd
	.align		4
        /*0018*/ 	.word	0x00000000
	.align		4
        /*001c*/ 	.word	0xfffffffc


//--------------------- .text._Z13matmultKernelPdS_S_i --------------------------
	.section	.text._Z13matmultKernelPdS_S_i,"ax",@progbits
	.align	128
        .global         _Z13matmultKernelPdS_S_i
        .type           _Z13matmultKernelPdS_S_i,@function
        .size           _Z13matmultKernelPdS_S_i,(.L_x_5 - _Z13matmultKernelPdS_S_i)
        .other          _Z13matmultKernelPdS_S_i,@"STO_CUDA_ENTRY STV_DEFAULT"
_Z13matmultKernelPdS_S_i:
.text._Z13matmultKernelPdS_S_i:
[----:B------:R-:W-:Y:S01]  /*0000*/  LDC R1, c[0x0][0x37c] ;  /* 0x0000df00ff017b82 */ /* 0x000fe20000000800 */
[----:B------:R-:W0:Y:S07]  /*0010*/  S2R R2, SR_TID.Y ;  /* 0x0000000000027919 */ /* 0x000e2e0000002200 */
[----:B------:R-:W0:Y:S01]  /*0020*/  LDC R5, c[0x0][0x364] ;  /* 0x0000d900ff057b82 */ /* 0x000e220000000800 */
[----:B------:R-:W1:Y:S07]  /*0030*/  S2R R3, SR_TID.X ;  /* 0x0000000000037919 */ /* 0x000e6e0000002100 */
[----:B------:R-:W-:Y:S08]  /*0040*/  S2UR UR4, SR_CTAID.X ;  /* 0x00000000000479c3 */ /* 0x000ff00000002500 */
[----:B------:R-:W0:Y:S08]  /*0050*/  S2UR UR5, SR_CTAID.Y ;  /* 0x00000000000579c3 */ /* 0x000e300000002600 */
[----:B------:R-:W1:Y:S08]  /*0060*/  LDC R4, c[0x0][0x360] ;  /* 0x0000d800ff047b82 */ /* 0x000e700000000800 */
[----:B------:R-:W2:Y:S01]  /*0070*/  LDC R0, c[0x0][0x398] ;  /* 0x0000e600ff007b82 */ /* 0x000ea20000000800 */
[----:B0-----:R-:W-:-:S02]  /*0080*/  IMAD R2, R5, UR5, R2 ;  /* 0x0000000505027c24 */ /* 0x001fc4000f8e0202 */
[----:B-1----:R-:W-:-:S05]  /*0090*/  IMAD R3, R4, UR4, R3 ;  /* 0x0000000404037c24 */ /* 0x002fca000f8e0203 */
[----:B------:R-:W-:-:S04]  /*00a0*/  VIMNMX R5, PT, PT, R2, R3, !PT ;  /* 0x0000000302057248 */ /* 0x000fc80007fe0100 */
[----:B--2---:R-:W-:-:S13]  /*00b0*/  ISETP.GE.AND P0, PT, R5, R0, PT ;  /* 0x000000000500720c */ /* 0x004fda0003f06270 */
[----:B------:R-:W-:Y:S05]  /*00c0*/  @P0 EXIT ;  /* 0x000000000000094d */ /* 0x000fea0003800000 */
[----:B------:R-:W-:Y:S01]  /*00d0*/  ISETP.GE.U32.AND P0, PT, R0, 0x8, PT ;  /* 0x000000080000780c */ /* 0x000fe20003f06070 */
[----:B------:R-:W0:Y:S01]  /*00e0*/  LDCU.64 UR4, c[0x0][0x358] ;  /* 0x00006b00ff0477ac */ /* 0x000e220008000a00 */
[----:B------:R-:W-:Y:S02]  /*00f0*/  HFMA2 R24, -RZ, RZ, 0, 0 ;  /* 0x00000000ff187431 */ /* 0x000fe400000001ff */
[----:B------:R-:W-:Y:S01]  /*0100*/  IMAD R2, R2, R0, RZ ;  /* 0x0000000002027224 */ /* 0x000fe200078e02ff */
[----:B------:R-:W-:Y:S02]  /*0110*/  LOP3.LUT R4, R0, 0x7, RZ, 0xc0, !PT ;  /* 0x0000000700047812 */ /* 0x000fe400078ec0ff */
[----:B------:R-:W-:-:S06]  /*0120*/  CS2R R20, SRZ ;  /* 0x0000000000147805 */ /* 0x000fcc000001ff00 */
[----:B------:R-:W-:Y:S05]  /*0130*/  @!P0 BRA `(.L_x_0) ;  /* 0x0000000000c48947 */ /* 0x000fea0003800000 */
[----:B------:R-:W1:Y:S01]  /*0140*/  LDC.64 R6, c[0x0][0x388] ;  /* 0x0000e200ff067b82 */ /* 0x000e620000000a00 */
[----:B------:R-:W-:Y:S01]  /*0150*/  LOP3.LUT R24, R0, 0x7ffffff8, RZ, 0xc0, !PT ;  /* 0x7ffffff800187812 */ /* 0x000fe200078ec0ff */
[----:B------:R-:W-:Y:S01]  /*0160*/  IMAD.MOV.U32 R25, RZ, RZ, R3 ;  /* 0x000000ffff197224 */ /* 0x000fe200078e0003 */
[----:B------:R-:W-:-:S03]  /*0170*/  CS2R R20, SRZ ;  /* 0x0000000000147805 */ /* 0x000fc6000001ff00 */
[----:B------:R-:W-:Y:S02]  /*0180*/  IMAD.MOV R5, RZ, RZ, -R24 ;  /* 0x000000ffff057224 */ /* 0x000fe400078e0a18 */
[----:B-1----:R-:W-:-:S03]  /*0190*/  IMAD.WIDE.U32 R6, R2, 0x8, R6 ;  /* 0x0000000802067825 */ /* 0x002fc600078e0006 */
[----:B------:R-:W-:-:S04]  /*01a0*/  IADD3 R12, P0, PT, R6, 0x20, RZ ;  /* 0x00000020060c7810 */ /* 0x000fc80007f1e0ff */
[----:B------:R-:W-:-:S09]  /*01b0*/  IADD3.X R13, PT, PT, RZ, R7, RZ, P0, !PT ;  /* 0x00000007ff0d7210 */ /* 0x000fd200007fe4ff */
.L_x_1:
[----:B------:R-:W1:Y:S01]  /*01c0*/  LDC.64 R22, c[0x0][0x380] ;  /* 0x0000e000ff167b82 */ /* 0x000e620000000a00 */
[----:B------:R-:W-:Y:S01]  /*01d0*/  MOV R6, R12 ;  /* 0x0000000c00067202 */ /* 0x000fe20000000f00 */
[----:B------:R-:W-:-:S05]  /*01e0*/  IMAD.MOV.U32 R7, RZ, RZ, R13 ;  /* 0x000000ffff077224 */ /* 0x000fca00078e000d */
[----:B0-----:R-:W2:Y:S04]  /*01f0*/  LDG.E.64 R18, desc[UR4][R6.64+-0x20] ;  /* 0xffffe00406127981 */ /* 0x001ea8000c1e1b00 */
[----:B------:R-:W3:Y:S04]  /*0200*/  LDG.E.64 R14, desc[UR4][R6.64+-0x18] ;  /* 0xffffe804060e7981 */ /* 0x000ee8000c1e1b00 */
[----:B------:R-:W4:Y:S01]  /*0210*/  LDG.E.64 R10, desc[UR4][R6.64+-0x10] ;  /* 0xfffff004060a7981 */ /* 0x000f22000c1e1b00 */
[----:B-1----:R-:W-:-:S05]  /*0220*/  IMAD.WIDE R22, R25, 0x8, R22 ;  /* 0x0000000819167825 */ /* 0x002fca00078e0216 */
[----:B------:R-:W2:Y:S01]  /*0230*/  LDG.E.64 R8, desc[UR4][R22.64] ;  /* 0x0000000416087981 */ /* 0x000ea2000c1e1b00 */
[----:B------:R-:W-:-:S05]  /*0240*/  IMAD.WIDE R28, R0, 0x8, R22 ;  /* 0x00000008001c7825 */ /* 0x000fca00078e0216 */
[----:B------:R-:W3:Y:S01]  /*0250*/  LDG.E.64 R16, desc[UR4][R28.64] ;  /* 0x000000041c107981 */ /* 0x000ee2000c1e1b00 */
[----:B------:R-:W-:-:S06]  /*0260*/  IMAD.WIDE R12, R0, 0x10, R22 ;  /* 0x00000010000c7825 */ /* 0x000fcc00078e0216 */
[----:B------:R-:W4:Y:S01]  /*0270*/  LDG.E.64 R12, desc[UR4][R12.64] ;  /* 0x000000040c0c7981 */ /* 0x000f22000c1e1b00 */
[----:B------:R-:W-:Y:S01]  /*0280*/  IMAD.WIDE R26, R0, 0x18, R22 ;  /* 0x00000018001a7825 */ /* 0x000fe200078e0216 */
[----:B--2---:R-:W-:-:S04]  /*0290*/  DFMA R18, R8, R18, R20 ;  /* 0x000000120812722b */ /* 0x004fc80000000014 */
[----:B------:R-:W2:Y:S04]  /*02a0*/  LDG.E.64 R20, desc[UR4][R26.64] ;  /* 0x000000041a147981 */ /* 0x000ea8000c1e1b00 */
[----:B------:R-:W2:Y:S01]  /*02b0*/  LDG.E.64 R8, desc[UR4][R6.64+-0x8] ;  /* 0xfffff80406087981 */ /* 0x000ea2000c1e1b00 */
[----:B---3--:R-:W-:Y:S01]  /*02c0*/  DFMA R14, R16, R14, R18 ;  /* 0x0000000e100e722b */ /* 0x008fe20000000012 */
[C-C-:B------:R-:W-:Y:S02]  /*02d0*/  IMAD.WIDE R16, R0.reuse, 0x20, R22.reuse ;  /* 0x0000002000107825 */ /* 0x140fe400078e0216 */
[----:B------:R-:W3:Y:S04]  /*02e0*/  LDG.E.64 R18, desc[UR4][R6.64] ;  /* 0x0000000406127981 */ /* 0x000ee8000c1e1b00 */
[----:B------:R-:W3:Y:S01]  /*02f0*/  LDG.E.64 R16, desc[UR4][R16.64] ;  /* 0x0000000410107981 */ /* 0x000ee2000c1e1b00 */
[----:B----4-:R-:W-:Y:S01]  /*0300*/  DFMA R10, R12, R10, R14 ;  /* 0x0000000a0c0a722b */ /* 0x010fe2000000000e */
[----:B------:R-:W-:-:S02]  /*0310*/  IMAD.WIDE R14, R0, 0x28, R22 ;  /* 0x00000028000e7825 */ /* 0x000fc400078e0216 */
[----:B------:R-:W4:Y:S04]  /*0320*/  LDG.E.64 R12, desc[UR4][R6.64+0x10] ;  /* 0x00001004060c7981 */ /* 0x000f28000c1e1b00 */
[----:B------:R-:W5:Y:S01]  /*0330*/  LDG.E.64 R14, desc[UR4][R14.64] ;  /* 0x000000040e0e7981 */ /* 0x000f62000c1e1b00 */
[----:B--2---:R-:W-:-:S03]  /*0340*/  DFMA R20, R20, R8, R10 ;  /* 0x000000081414722b */ /* 0x004fc6000000000a */
[----:B------:R-:W5:Y:S01]  /*0350*/  LDG.E.64 R8, desc[UR4][R6.64+0x8] ;  /* 0x0000080406087981 */ /* 0x000f62000c1e1b00 */
[----:B------:R-:W-:-:S04]  /*0360*/  IMAD.WIDE R10, R0, 0x30, R22 ;  /* 0x00000030000a7825 */ /* 0x000fc800078e0216 */
[----:B------:R-:W-:Y:S02]  /*0370*/  IMAD.WIDE R22, R0, 0x38, R22 ;  /* 0x0000003800167825 */ /* 0x000fe400078e0216 */
[----:B------:R-:W4:Y:S01]  /*0380*/  LDG.E.64 R10, desc[UR4][R10.64] ;  /* 0x000000040a0a7981 */ /* 0x000f22000c1e1b00 */
[----:B---3--:R-:W-:-:S03]  /*0390*/  DFMA R16, R16, R18, R20 ;  /* 0x000000121010722b */ /* 0x008fc60000000014 */
[----:B------:R-:W2:Y:S04]  /*03a0*/  LDG.E.64 R20, desc[UR4][R6.64+0x18] ;  /* 0x0000180406147981 */ /* 0x000ea8000c1e1b00 */
[----:B------:R-:W2:Y:S01]  /*03b0*/  LDG.E.64 R22, desc[UR4][R22.64] ;  /* 0x0000000416167981 */ /* 0x000ea2000c1e1b00 */
[----:B------:R-:W-:-:S04]  /*03c0*/  IADD3 R5, PT, PT, R5, 0x8, RZ ;  /* 0x0000000805057810 */ /* 0x000fc80007ffe0ff */
[----:B------:R-:W-:Y:S02]  /*03d0*/  ISETP.NE.AND P0, PT, R5, RZ, PT ;  /* 0x000000ff0500720c */ /* 0x000fe40003f05270 */
[----:B------:R-:W-:Y:S01]  /*03e0*/  LEA R25, R0, R25, 0x3 ;  /* 0x0000001900197211 */ /* 0x000fe200078e18ff */
[----:B-----5:R-:W-:-:S08]  /*03f0*/  DFMA R8, R14, R8, R16 ;  /* 0x000000080e08722b */ /* 0x020fd00000000010 */
[----:B----4-:R-:W-:Y:S01]  /*0400*/  DFMA R8, R10, R12, R8 ;  /* 0x0000000c0a08722b */ /* 0x010fe20000000008 */
[----:B------:R-:W-:-:S07]  /*0410*/  IADD3 R12, P1, PT, R6, 0x40, RZ ;  /* 0x00000040060c7810 */ /* 0x000fce0007f3e0ff */
[----:B--2---:R-:W-:Y:S01]  /*0420*/  DFMA R20, R22, R20, R8 ;  /* 0x000000141614722b */ /* 0x004fe20000000008 */
[----:B------:R-:W-:Y:S01]  /*0430*/  IMAD.X R13, RZ, RZ, R7, P1 ;  /* 0x000000ffff0d7224 */ /* 0x000fe200008e0607 */
[----:B------:R-:W-:Y:S09]  /*0440*/  @P0 BRA `(.L_x_1) ;  /* 0xfffffffc005c0947 */ /* 0x000ff2000383ffff */
.L_x_0:
[----:B------:R-:W-:-:S13]  /*0450*/  ISETP.NE.AND P0, PT, R4, RZ, PT ;  /* 0x000000ff0400720c */ /* 0x000fda0003f05270 */
[----:B------:R-:W-:Y:S05]  /*0460*/  @!P0 BRA `(.L_x_2) ;  /* 0x0000000000fc8947 */ /* 0x000fea0003800000 */
[----:B------:R-:W-:Y:S02]  /*0470*/  ISETP.GE.U32.AND P1, PT, R4, 0x4, PT ;  /* 0x000000040400780c */ /* 0x000fe40003f26070 */
[----:B------:R-:W-:-:S04]  /*0480*/  LOP3.LUT R25, R0, 0x3, RZ, 0xc0, !PT ;  /* 0x0000000300197812 */ /* 0x000fc800078ec0ff */
[----:B------:R-:W-:-:S07]  /*0490*/  ISETP.NE.AND P0, PT, R25, RZ, PT ;  /* 0x000000ff1900720c */ /* 0x000fce0003f05270 */
[----:B------:R-:W-:Y:S06]  /*04a0*/  @!P1 BRA `(.L_x_3) ;  /* 0x00000000006c9947 */ /* 0x000fec0003800000 */
[----:B------:R-:W1:Y:S01]  /*04b0*/  LDC.64 R14, c[0x0][0x388] ;  /* 0x0000e200ff0e7b82 */ /* 0x000e620000000a00 */
[----:B------:R-:W2:Y:S01]  /*04c0*/  LDCU.64 UR6, c[0x0][0x388] ;  /* 0x00007100ff0677ac */ /* 0x000ea20008000a00 */
[C---:B------:R-:W-:Y:S01]  /*04d0*/  IMAD.IADD R7, R2.reuse, 0x1, R24 ;  /* 0x0000000102077824 */ /* 0x040fe200078e0218 */
[----:B------:R-:W-:Y:S01]  /*04e0*/  IADD3 R4, P1, PT, R2, R24, RZ ;  /* 0x0000001802047210 */ /* 0x000fe20007f3e0ff */
[----:B------:R-:W-:-:S04]  /*04f0*/  IMAD R5, R24, R0, R3 ;  /* 0x0000000018057224 */ /* 0x000fc800078e0203 */
[----:B------:R-:W3:Y:S01]  /*0500*/  LDC.64 R26, c[0x0][0x380] ;  /* 0x0000e000ff1a7b82 */ /* 0x000ee20000000a00 */
[----:B-1----:R-:W-:-:S06]  /*0510*/  IMAD.WIDE.U32 R14, R7, 0x8, R14 ;  /* 0x00000008070e7825 */ /* 0x002fcc00078e000e */
[----:B0-----:R-:W4:Y:S01]  /*0520*/  LDG.E.64 R14, desc[UR4][R14.64] ;  /* 0x000000040e0e7981 */ /* 0x001f22000c1e1b00 */
[----:B---3--:R-:W-:Y:S01]  /*0530*/  IMAD.WIDE R26, R5, 0x8, R26 ;  /* 0x00000008051a7825 */ /* 0x008fe200078e021a */
[----:B------:R-:W-:Y:S02]  /*0540*/  IADD3.X R5, PT, PT, RZ, RZ, RZ, P1, !PT ;  /* 0x000000ffff057210 */ /* 0x000fe40000ffe4ff */
[----:B--2---:R-:W-:Y:S02]  /*0550*/  LEA R22, P1, R4, UR6, 0x3 ;  /* 0x0000000604167c11 */ /* 0x004fe4000f8218ff */
[----:B------:R-:W4:Y:S01]  /*0560*/  LDG.E.64 R12, desc[UR4][R26.64] ;  /* 0x000000041a0c7981 */ /* 0x000f22000c1e1b00 */
[----:B------:R-:W-:Y:S01]  /*0570*/  IMAD.WIDE R28, R0, 0x8, R26 ;  /* 0x00000008001c7825 */ /* 0x000fe200078e021a */
[----:B------:R-:W-:-:S04]  /*0580*/  LEA.HI.X R23, R4, UR7, R5, 0x3, P1 ;  /* 0x0000000704177c11 */ /* 0x000fc800088f1c05 */
[----:B------:R0:W2:Y:S04]  /*0590*/  LDG.E.64 R8, desc[UR4][R28.64] ;  /* 0x000000041c087981 */ /* 0x0000a8000c1e1b00 */
[----:B------:R-:W2:Y:S04]  /*05a0*/  LDG.E.64 R10, desc[UR4][R22.64+0x8] ;  /* 0x00000804160a7981 */ /* 0x000ea8000c1e1b00 */
[----:B------:R-:W3:Y:S01]  /*05b0*/  LDG.E.64 R6, desc[UR4][R22.64+0x10] ;  /* 0x0000100416067981 */ /* 0x000ee2000c1e1b00 */
[----:B0-----:R-:W-:-:S03]  /*05c0*/  IMAD.WIDE R28, R0, 0x8, R28 ;  /* 0x00000008001c7825 */ /* 0x001fc600078e021c */
[----:B------:R-:W5:Y:S04]  /*05d0*/  LDG.E.64 R18, desc[UR4][R22.64+0x18] ;  /* 0x0000180416127981 */ /* 0x000f68000c1e1b00 */
[----:B------:R-:W3:Y:S01]  /*05e0*/  LDG.E.64 R4, desc[UR4][R28.64] ;  /* 0x000000041c047981 */ /* 0x000ee2000c1e1b00 */
[----:B------:R-:W-:-:S06]  /*05f0*/  IMAD.WIDE R16, R0, 0x8, R28 ;  /* 0x0000000800107825 */ /* 0x000fcc00078e021c */
[----:B------:R-:W5:Y:S01]  /*0600*/  LDG.E.64 R16, desc[UR4][R16.64] ;  /* 0x0000000410107981 */ /* 0x000f62000c1e1b00 */
[----:B------:R-:W-:Y:S01]  /*0610*/  VIADD R24, R24, 0x4 ;  /* 0x0000000418187836 */ /* 0x000fe20000000000 */
[----:B----4-:R-:W-:-:S08]  /*0620*/  DFMA R12, R12, R14, R20 ;  /* 0x0000000e0c0c722b */ /* 0x010fd00000000014 */
[----:B--2---:R-:W-:-:S08]  /*0630*/  DFMA R8, R8, R10, R12 ;  /* 0x0000000a0808722b */ /* 0x004fd0000000000c */
[----:B---3--:R-:W-:-:S08]  /*0640*/  DFMA R4, R4, R6, R8 ;  /* 0x000000060404722b */ /* 0x008fd00000000008 */
[----:B-----5:R-:W-:-:S11]  /*0650*/  DFMA R20, R16, R18, R4 ;  /* 0x000000121014722b */ /* 0x020fd60000000004 */
.L_x_3:
[----:B------:R-:W-:Y:S05]  /*0660*/  @!P0 BRA `(.L_x_2) ;  /* 0x00000000007c8947 */ /* 0x000fea0003800000 */
[----:B------:R-:W-:Y:S01]  /*0670*/  ISETP.NE.AND P1, PT, R25, 0x1, PT ;  /* 0x000000011900780c */ /* 0x000fe20003f25270 */
[----:B------:R-:W1:Y:S01]  /*0680*/  LDC.64 R6, c[0x0][0x388] ;  /* 0x0000e200ff067b82 */ /* 0x000e620000000a00 */
[----:B------:R-:W-:-:S04]  /*0690*/  LOP3.LUT R10, R0, 0x1, RZ, 0xc0, !PT ;  /* 0x00000001000a7812 */ /* 0x000fc800078ec0ff */
[----:B------:R-:W-:-:S03]  /*06a0*/  ISETP.NE.U32.AND P0, PT, R10, 0x1, PT ;  /* 0x000000010a00780c */ /* 0x000fc60003f05070 */
[----:B------:R-:W2:Y:S04]  /*06b0*/  LDC.64 R14, c[0x0][0x380] ;  /* 0x0000e000ff0e7b82 */ /* 0x000ea80000000a00 */
[----:B------:R-:W-:Y:S01]  /*06c0*/  @P1 IADD3 R17, PT, PT, R2, R24, RZ ;  /* 0x0000001802111210 */ /* 0x000fe20007ffe0ff */
[----:B------:R-:W-:Y:S01]  /*06d0*/  @P1 IMAD R11, R24, R0, R3 ;  /* 0x00000000180b1224 */ /* 0x000fe200078e0203 */
[----:B------:R-:W-:Y:S02]  /*06e0*/  @P1 IADD3 R18, P2, PT, R2, R24, RZ ;  /* 0x0000001802121210 */ /* 0x000fe40007f5e0ff */
[----:B------:R-:W3:Y:S01]  /*06f0*/  @P1 LDC.64 R12, c[0x0][0x388] ;  /* 0x0000e200ff0c1b82 */ /* 0x000ee20000000a00 */
[----:B------:R-:W-:Y:S02]  /*0700*/  @P1 IADD3 R24, PT, PT, R24, 0x2, RZ ;  /* 0x0000000218181810 */ /* 0x000fe40007ffe0ff */
[----:B------:R-:W-:-:S05]  /*0710*/  @P1 IMAD.X R19, RZ, RZ, RZ, P2 ;  /* 0x000000ffff131224 */ /* 0x000fca00010e06ff */
[----:B------:R-:W4:Y:S01]  /*0720*/  LDC.64 R8, c[0x0][0x380] ;  /* 0x0000e000ff087b82 */ /* 0x000f220000000a00 */
[----:B-1----:R-:W-:-:S07]  /*0730*/  @P1 IMAD.WIDE.U32 R6, R17, 0x8, R6 ;  /* 0x0000000811061825 */ /* 0x002fce00078e0006 */
[----:B------:R-:W1:Y:S01]  /*0740*/  LDC.64 R4, c[0x0][0x388] ;  /* 0x0000e200ff047b82 */ /* 0x000e620000000a00 */
[----:B--2---:R-:W-:Y:S01]  /*0750*/  @P1 IMAD.WIDE R14, R11, 0x8, R14 ;  /* 0x000000080b0e1825 */ /* 0x004fe200078e020e */
[----:B0-----:R-:W2:Y:S04]  /*0760*/  @P1 LDG.E.64 R6, desc[UR4][R6.64] ;  /* 0x0000000406061981 */ /* 0x001ea8000c1e1b00 */
[----:B------:R-:W2:Y:S01]  /*0770*/  @P1 LDG.E.64 R10, desc[UR4][R14.64] ;  /* 0x000000040e0a1981 */ /* 0x000ea2000c1e1b00 */
[----:B---3--:R-:W-:Y:S01]  /*0780*/  @P1 LEA R12, P2, R18, R12, 0x3 ;  /* 0x0000000c120c1211 */ /* 0x008fe200078418ff */
[----:B------:R-:W-:-:S03]  /*0790*/  @P1 IMAD.WIDE R16, R0, 0x8, R14 ;  /* 0x0000000800101825 */ /* 0x000fc600078e020e */
[----:B------:R-:W-:Y:S01]  /*07a0*/  @P1 LEA.HI.X R13, R18, R13, R19, 0x3, P2 ;  /* 0x0000000d120d1211 */ /* 0x000fe200010f1c13 */
[----:B------:R-:W-:Y:S01]  /*07b0*/  @!P0 IMAD R19, R24, R0, R3 ;  /* 0x0000000018138224 */ /* 0x000fe200078e0203 */
[----:B------:R-:W-:Y:S01]  /*07c0*/  @!P0 IADD3 R23, PT, PT, R2, R24, RZ ;  /* 0x0000001802178210 */ /* 0x000fe20007ffe0ff */
[----:B------:R-:W3:Y:S02]  /*07d0*/  @P1 LDG.E.64 R16, desc[UR4][R16.64] ;  /* 0x0000000410101981 */ /* 0x000ee4000c1e1b00 */
[----:B----4-:R-:W-:Y:S02]  /*07e0*/  @!P0 IMAD.WIDE R8, R19, 0x8, R8 ;  /* 0x0000000813088825 */ /* 0x010fe400078e0208 */
[----:B------:R-:W3:Y:S04]  /*07f0*/  @P1 LDG.E.64 R12, desc[UR4][R12.64+0x8] ;  /* 0x000008040c0c1981 */ /* 0x000ee8000c1e1b00 */
[----:B------:R-:W4:Y:S01]  /*0800*/  @!P0 LDG.E.64 R8, desc[UR4][R8.64] ;  /* 0x0000000408088981 */ /* 0x000f22000c1e1b00 */
[----:B-1----:R-:W-:-:S06]  /*0810*/  @!P0 IMAD.WIDE.U32 R4, R23, 0x8, R4 ;  /* 0x0000000817048825 */ /* 0x002fcc00078e0004 */
[----:B------:R-:W4:Y:S01]  /*0820*/  @!P0 LDG.E.64 R4, desc[UR4][R4.64] ;  /* 0x0000000404048981 */ /* 0x000f22000c1e1b00 */
[----:B--2---:R-:W-:-:S08]  /*0830*/  @P1 DFMA R6, R10, R6, R20 ;  /* 0x000000060a06122b */ /* 0x004fd00000000014 */
[----:B---3--:R-:W-:-:S08]  /*0840*/  @P1 DFMA R20, R16, R12, R6 ;  /* 0x0000000c1014122b */ /* 0x008fd00000000006 */
[----:B----4-:R-:W-:-:S11]  /*0850*/  @!P0 DFMA R20, R8, R4, R20 ;  /* 0x000000040814822b */ /* 0x010fd60000000014 */
.L_x_2:
[----:B------:R-:W1:Y:S01]  /*0860*/  LDC.64 R4, c[0x0][0x390] ;  /* 0x0000e400ff047b82 */ /* 0x000e620000000a00 */
[----:B------:R-:W-:-:S05]  /*0870*/  IADD3 R3, PT, PT, R3, R2, RZ ;  /* 0x0000000203037210 */ /* 0x000fca0007ffe0ff */
[----:B-1----:R-:W-:-:S05]  /*0880*/  IMAD.WIDE R2, R3, 0x8, R4 ;  /* 0x0000000803027825 */ /* 0x002fca00078e0204 */
[----:B0-----:R-:W-:Y:S01]  /*0890*/  STG.E.64 desc[UR4][R2.64], R20 ;  /* 0x0000001402007986 */ /* 0x001fe2000c101b04 */
[----:B------:R-:W-:Y:S05]  /*08a0*/  EXIT ;  /* 0x000000000000794d */ /* 0x000fea0003800000 */
.L_x_4:
[----:B------:R-:W-:-:S00]  /*08b0*/  BRA `(.L_x_4) ;  /* 0xfffffffc00fc7947 */ /* 0x000fc0000383ffff */
[----:B------:R-:W-:-:S00]  /*08c0*/  NOP ;  /* 0x0000000000007918 */ /* 0x000fc00000000000 */
        /* <DEDUP_REMOVED lines=11> */
.L_x_5:


//--------------------- .nv.shared.reserved.0     --------------------------
	.section	.nv.shared.reserved.0,"aw",@nobits
	.weak		__nv_reservedSMEM_offset_0_alias
	.size		__nv_reservedSMEM_offset_0_alias, 0, 64
	.other		__nv_reservedSMEM_offset_0_alias,@"STO_CUDA_RESERVED_SHARED STV_DEFAULT"
__nv_reservedSMEM_offset_0_alias:
	.zero		0
	.zero		64


//--------------------- .nv.constant0._Z13matmultKernelPdS_S_i --------------------------
	.section	.nv.constant0._Z13matmultKernelPdS_S_i,"a",@progbits
	.sectionflags	@""
	.align	4
.nv.constant0._Z13matmultKernelPdS_S_i:
	.zero		924


//--------------------- SYMBOLS --------------------------

	.type		.nv.reservedSmem.offset0,@object
	.size		.nv.reservedSmem.offset0,0x4
